	.version 1.1
	.target compute_10, map_f64_to_f32
	// compiled with /home/mmurphy/sw/compiler/gpgpu/open64/src/targia32_nvisa/lib//be
	// nvopencc built on 2008-02-15

	.reg .u32 %ra<17>;
	.reg .u64 %rda<17>;
	.reg .f32 %fa<17>;
	.reg .f64 %fda<17>;
	.reg .u32 %rv<5>;
	.reg .u64 %rdv<5>;
	.reg .f32 %fv<5>;
	.reg .f64 %fdv<5>;


	//-----------------------------------------------------------
	// Compiling loop9.i (/tmp/ccBI#.QLXrVV)
	//-----------------------------------------------------------

	//-----------------------------------------------------------
	// Options:
	//-----------------------------------------------------------
	//  Target:ptx, ISA:compute_10, Endian:little, Pointer Size:32
	//  -O3	(Optimization level)
	//  -g0	(Debug level)
	//  -m2	(Report advisories)
	//-----------------------------------------------------------

	.file	1	"loop9.i"

	.shared .align 4 .b8 data1[4096];
	.shared .align 4 .b8 data2[4096];
	.shared .align 4 .b8 data3[4096];

	.entry doit
	{
	.reg .u32 %r<39>;
	.reg .f32 %f<50>;
	.reg .pred %p<5>;
	.loc	1	10	0
$LBB1_doit:
	.loc	1	12	0
	mov.s32 	%r1, %r2;            	// 
	mov.s32 	%r3, %r1;            	// 
	mov.s32 	%r4, %r5;            	// 
	setp.ge.s32 	%p1, %r1, %r4;   	// 
	@%p1 bra 	$Lt_0_9;            	// 
	mov.u32 	%r6, data2;          	// 
	sub.s32 	%r7, %r4, %r1;       	// 
	add.s32 	%r8, %r7, 3;         	// 
	shr.s32 	%r9, %r8, 31;        	// 
	mov.s32 	%r10, 3;             	// 
	and.b32 	%r11, %r9, %r10;     	// 
	add.s32 	%r12, %r11, %r8;     	// 
	shr.s32 	%r13, %r12, 2;       	// 
	mov.s32 	%r14, %r13;          	// 
	mov.s32 	%r15, %r16;          	// 
	sub.s32 	%r17, %r1, %r15;     	// 
	add.s32 	%r18, %r1, %r15;     	// 
	add.s32 	%r19, %r15, %r4;     	// 
	mul.lo.u32 	%r20, %r18, 32;   	// 
	mul.lo.u32 	%r21, %r19, 32;   	// 
	add.u32 	%r22, %r17, %r20;    	// 
	add.u32 	%r23, %r17, %r21;    	// 
	mul.lo.u32 	%r24, %r22, 4;    	// 
	mul.lo.u32 	%r25, %r23, 4;    	// 
	add.u32 	%r26, %r24, %r6;     	// 
	add.u32 	%r27, %r25, %r6;     	// 
	mov.u32 	%r28, data3;         	// 
	add.u32 	%r29, %r24, %r28;    	// 
	mov.u32 	%r30, data1;         	// 
	mov.s32 	%r31, %r14;          	// 
$Lt_0_11:
 //<loop> Loop body line 12, nesting depth: 1, estimated iterations: unknown
	mov.s32 	%r32, %r13;          	// 
	mov.s32 	%r33, %r24;          	// 
	mov.s32 	%r34, %r26;          	// 
	mov.s32 	%r35, %r29;          	// 
	add.u32 	%r36, %r33, %r30;    	// 
 //<loop> Part of loop body line 12, head labeled $Lt_0_11
	mov.s32 	%r37, %r32;          	// 
$Lt_0_14:
 //<loop> Loop body line 12, nesting depth: 2, estimated iterations: unknown
	.loc	1	15	0
	ld.shared.f32 	%f1, [%r34+0]; 	// id:258 data2+0x0
	ld.shared.f32 	%f2, [%r35+0]; 	// id:259 data3+0x0
	mul.f32 	%f3, %f1, %f2;       	// 
	st.shared.f32 	[%r36+0], %f3; 	// id:260 data1+0x0
	.loc	1	16	0
	ld.shared.f32 	%f4, [%r34+4]; 	// id:261 data2+0x0
	ld.shared.f32 	%f5, [%r35+4]; 	// id:262 data3+0x0
	mul.f32 	%f6, %f4, %f5;       	// 
	st.shared.f32 	[%r36+4], %f6; 	// id:263 data1+0x0
	.loc	1	17	0
	ld.shared.f32 	%f7, [%r34+8]; 	// id:264 data2+0x0
	ld.shared.f32 	%f8, [%r35+8]; 	// id:265 data3+0x0
	mul.f32 	%f9, %f7, %f8;       	// 
	st.shared.f32 	[%r36+8], %f9; 	// id:266 data1+0x0
	.loc	1	18	0
	ld.shared.f32 	%f10, [%r34+12];	// id:267 data2+0x0
	ld.shared.f32 	%f11, [%r35+12];	// id:268 data3+0x0
	mul.f32 	%f12, %f10, %f11;    	// 
	st.shared.f32 	[%r36+12], %f12;	// id:269 data1+0x0
	.loc	1	20	0
	ld.shared.f32 	%f13, [%r34+128];	// id:270 data2+0x0
	ld.shared.f32 	%f14, [%r35+128];	// id:271 data3+0x0
	mul.f32 	%f15, %f13, %f14;    	// 
	st.shared.f32 	[%r36+128], %f15;	// id:272 data1+0x0
	.loc	1	21	0
	ld.shared.f32 	%f16, [%r34+132];	// id:273 data2+0x0
	ld.shared.f32 	%f17, [%r35+132];	// id:274 data3+0x0
	mul.f32 	%f18, %f16, %f17;    	// 
	st.shared.f32 	[%r36+132], %f18;	// id:275 data1+0x0
	.loc	1	22	0
	ld.shared.f32 	%f19, [%r34+136];	// id:276 data2+0x0
	ld.shared.f32 	%f20, [%r35+136];	// id:277 data3+0x0
	mul.f32 	%f21, %f19, %f20;    	// 
	st.shared.f32 	[%r36+136], %f21;	// id:278 data1+0x0
	.loc	1	23	0
	ld.shared.f32 	%f22, [%r34+140];	// id:279 data2+0x0
	ld.shared.f32 	%f23, [%r35+140];	// id:280 data3+0x0
	mul.f32 	%f24, %f22, %f23;    	// 
	st.shared.f32 	[%r36+140], %f24;	// id:281 data1+0x0
	.loc	1	25	0
	ld.shared.f32 	%f25, [%r34+256];	// id:282 data2+0x0
	ld.shared.f32 	%f26, [%r35+256];	// id:283 data3+0x0
	mul.f32 	%f27, %f25, %f26;    	// 
	st.shared.f32 	[%r36+256], %f27;	// id:284 data1+0x0
	.loc	1	26	0
	ld.shared.f32 	%f28, [%r34+260];	// id:285 data2+0x0
	ld.shared.f32 	%f29, [%r35+260];	// id:286 data3+0x0
	mul.f32 	%f30, %f28, %f29;    	// 
	st.shared.f32 	[%r36+260], %f30;	// id:287 data1+0x0
	.loc	1	27	0
	ld.shared.f32 	%f31, [%r34+264];	// id:288 data2+0x0
	ld.shared.f32 	%f32, [%r35+264];	// id:289 data3+0x0
	mul.f32 	%f33, %f31, %f32;    	// 
	st.shared.f32 	[%r36+264], %f33;	// id:290 data1+0x0
	.loc	1	28	0
	ld.shared.f32 	%f34, [%r34+268];	// id:291 data2+0x0
	ld.shared.f32 	%f35, [%r35+268];	// id:292 data3+0x0
	mul.f32 	%f36, %f34, %f35;    	// 
	st.shared.f32 	[%r36+268], %f36;	// id:293 data1+0x0
	.loc	1	30	0
	ld.shared.f32 	%f37, [%r34+384];	// id:294 data2+0x0
	ld.shared.f32 	%f38, [%r35+384];	// id:295 data3+0x0
	mul.f32 	%f39, %f37, %f38;    	// 
	st.shared.f32 	[%r36+384], %f39;	// id:296 data1+0x0
	.loc	1	31	0
	ld.shared.f32 	%f40, [%r34+388];	// id:297 data2+0x0
	ld.shared.f32 	%f41, [%r35+388];	// id:298 data3+0x0
	mul.f32 	%f42, %f40, %f41;    	// 
	st.shared.f32 	[%r36+388], %f42;	// id:299 data1+0x0
	.loc	1	32	0
	ld.shared.f32 	%f43, [%r34+392];	// id:300 data2+0x0
	ld.shared.f32 	%f44, [%r35+392];	// id:301 data3+0x0
	mul.f32 	%f45, %f43, %f44;    	// 
	st.shared.f32 	[%r36+392], %f45;	// id:302 data1+0x0
	.loc	1	33	0
	ld.shared.f32 	%f46, [%r34+396];	// id:303 data2+0x0
	ld.shared.f32 	%f47, [%r35+396];	// id:304 data3+0x0
	mul.f32 	%f48, %f46, %f47;    	// 
	st.shared.f32 	[%r36+396], %f48;	// id:305 data1+0x0
	add.u32 	%r36, %r36, 512;     	// 
	add.u32 	%r35, %r35, 512;     	// 
	add.u32 	%r34, %r34, 512;     	// 
	setp.lt.s32 	%p2, %r34, %r27; 	// 
	@%p2 bra 	$Lt_0_14;           	// 
 //<loop> Part of loop body line 12, head labeled $Lt_0_11
	add.s32 	%r3, %r3, 4;         	// 
	add.u32 	%r27, %r27, 16;      	// 
	add.u32 	%r24, %r33, 16;      	// 
	add.u32 	%r29, %r29, 16;      	// 
	add.u32 	%r26, %r26, 16;      	// 
	setp.lt.s32 	%p3, %r3, %r4;   	// 
	@%p3 bra 	$Lt_0_11;           	// 
$Lt_0_9:
	.loc	1	37	0
	exit;                         	// 
$LDWend_doit:
	} // doit



// ===== COMPILED SASS (sm_100) =====

	.target	sm_100

	.elftype	@"ET_EXEC"


//--------------------- .note.nv.tkinfo           --------------------------
	.section	.note.nv.tkinfo,"",@"SHT_NOTE"
	.sectionflags	@"SHF_NOTE_NV_TKINFO"
	.tkinfo
        /*0018*/ 	.word	0x00000002
        /*0030*/ 	.string	""
        /*0030*/ 	.string	"ptxas"
        /*0030*/ 	.string	"Cuda compilation tools, release 13.0, V13.0.88"
        /*0030*/ 	.string	"Build cuda_13.0.r13.0/compiler.36424714_0"
        /*0030*/ 	.string	"-arch sm_100 "



//--------------------- .note.nv.cuinfo           --------------------------
	.section	.note.nv.cuinfo,"",@"SHT_NOTE"
	.sectionflags	@"SHF_NOTE_NV_CUINFO"
        /*0018*/ 	.short	0x0002
        /*001a*/ 	.short	0x000a
        /*001c*/ 	.short	0x0082
	.zero		2


//--------------------- .nv.info                  --------------------------
	.section	.nv.info,"",@"SHT_CUDA_INFO"
	.align	4


	//----- nvinfo : EIATTR_REGCOUNT
	.align		4
        /*0000*/ 	.byte	0x04, 0x2f
        /*0002*/ 	.short	(.L_1 - .L_0)
	.align		4
.L_0:
        /*0004*/ 	.word	index@(doit)
        /*0008*/ 	.word	0x00000008


	//----- nvinfo : EIATTR_FRAME_SIZE
	.align		4
.L_1:
        /*000c*/ 	.byte	0x04, 0x11
        /*000e*/ 	.short	(.L_3 - .L_2)
	.align		4
.L_2:
        /*0010*/ 	.word	index@(doit)
        /*0014*/ 	.word	0x00000000


	//----- nvinfo : EIATTR_MIN_STACK_SIZE
	.align		4
.L_3:
        /*0018*/ 	.byte	0x04, 0x12
        /*001a*/ 	.short	(.L_5 - .L_4)
	.align		4
.L_4:
        /*001c*/ 	.word	index@(doit)
        /*0020*/ 	.word	0x00000000
.L_5:


//--------------------- .nv.compat                --------------------------
	.section	.nv.compat,"",@"SHT_CUDA_COMPAT_INFO"
	.align	4
        /*0000*/ 	.byte	0x02, 0x09, 0x00, 0x00, 0x02, 0x02, 0x01, 0x00, 0x02, 0x05, 0x05, 0x00, 0x03, 0x07, 0x01, 0x01
        /*0010*/ 	.byte	0x02, 0x03, 0x00, 0x00, 0x02, 0x06, 0x01, 0x00, 0x04, 0x0b, 0x08, 0x00, 0x09, 0x00, 0x00, 0x00
        /*0020*/ 	.byte	0x00, 0x00, 0x00, 0x00


//--------------------- .nv.info.doit             --------------------------
	.section	.nv.info.doit,"",@"SHT_CUDA_INFO"
	.sectionflags	@""
	.align	4


	//----- nvinfo : EIATTR_CUDA_API_VERSION
	.align		4
        /*0000*/ 	.byte	0x04, 0x37
        /*0002*/ 	.short	(.L_7 - .L_6)
.L_6:
        /*0004*/ 	.word	0x00000082


	//----- nvinfo : EIATTR_SPARSE_MMA_MASK
	.align		4
.L_7:
        /*0008*/ 	.byte	0x03, 0x50
        /*000a*/ 	.short	0x0000


	//----- nvinfo : EIATTR_MAXREG_COUNT
	.align		4
        /*000c*/ 	.byte	0x03, 0x1b
        /*000e*/ 	.short	0x00ff


	//----- nvinfo : EIATTR_MERCURY_ISA_VERSION
	.align		4
        /*0010*/ 	.byte	0x03, 0x5f
        /*0012*/ 	.short	0x0101


	//----- nvinfo : EIATTR_VRC_CTA_INIT_COUNT
	.align		4
        /*0014*/ 	.byte	0x02, 0x4a
	.zero		1
	.zero		1


	//----- nvinfo : EIATTR_EXIT_INSTR_OFFSETS
	.align		4
        /*0018*/ 	.byte	0x04, 0x1c
        /*001a*/ 	.short	(.L_9 - .L_8)


	//   ....[0]....
.L_8:
        /*001c*/ 	.word	0x00000010


	//   ....[1]....
        /*0020*/ 	.word	0x00000620


	//----- nvinfo : EIATTR_SW_WAR
	.align		4
.L_9:
        /*0024*/ 	.byte	0x04, 0x36
        /*0026*/ 	.short	(.L_11 - .L_10)
.L_10:
        /*0028*/ 	.word	0x00000008
.L_11:


//--------------------- .nv.callgraph             --------------------------
	.section	.nv.callgraph,"",@"SHT_CUDA_CALLGRAPH"
	.align	4
	.sectionentsize	8
	.align		4
        /*0000*/ 	.word	0x00000000
	.align		4
        /*0004*/ 	.word	0xffffffff
	.align		4
        /*0008*/ 	.word	0x00000000
	.align		4
        /*000c*/ 	.word	0xfffffffe
	.align		4
        /*0010*/ 	.word	0x00000000
	.align		4
        /*0014*/ 	.word	0xfffffffd
	.align		4
        /*0018*/ 	.word	0x00000000
	.align		4
        /*001c*/ 	.word	0xfffffffc


//--------------------- .text.doit                --------------------------
	.section	.text.doit,"ax",@progbits
	.align	128
.text.doit:
        .type           doit,@function
        .size           doit,(.L_x_3 - doit)
        .other          doit,@"STO_CUDA_ENTRY STV_DEFAULT"
doit:
[----:B------:R-:W-:-:S13]  /*0000*/  ISETP.GE.AND P0, PT, R0, R0, PT ;  /* 0x000000000000720c */ /* 0x000fda0003f06270 */
[----:B------:R-:W-:Y:S05]  /*0010*/  @P0 EXIT ;  /* 0x000000000000094d */ /* 0x000fea0003800000 */
[----:B------:R-:W0:Y:S01]  /*0020*/  S2UR UR10, SR_CgaCtaId ;  /* 0x00000000000a79c3 */ /* 0x000e220000008800 */
[----:B------:R-:W-:Y:S02]  /*0030*/  UIADD3 UR6, UPT, UPT, UR6, -UR6, URZ ;  /* 0x8000000606067290 */ /* 0x000fe4000fffe0ff */
[----:B------:R-:W-:Y:S02]  /*0040*/  UIADD3 UR7, UPT, UPT, UR7, UR7, URZ ;  /* 0x0000000707077290 */ /* 0x000fe4000fffe0ff */
[----:B------:R-:W-:Y:S01]  /*0050*/  UIADD3 UR8, UPT, UPT, UR8, UR8, URZ ;  /* 0x0000000808087290 */ /* 0x000fe2000fffe0ff */
[----:B------:R-:W-:Y:S01]  /*0060*/  UMOV UR4, 0x400 ;  /* 0x0000040000047882 */ /* 0x000fe20000000000 */
[----:B------:R-:W-:Y:S02]  /*0070*/  ULEA UR7, UR7, UR6, 0x5 ;  /* 0x0000000607077291 */ /* 0x000fe4000f8e28ff */
[----:B------:R-:W-:Y:S02]  /*0080*/  UIADD3 UR5, UPT, UPT, UR4, 0x1000, URZ ;  /* 0x0000100004057890 */ /* 0x000fe4000fffe0ff */
[----:B------:R-:W-:-:S02]  /*0090*/  ULEA UR8, UR8, UR6, 0x5 ;  /* 0x0000000608087291 */ /* 0x000fc4000f8e28ff */
[----:B------:R-:W-:Y:S02]  /*00a0*/  UIADD3 UR6, UPT, UPT, UR4, 0x2000, URZ ;  /* 0x0000200004067890 */ /* 0x000fe4000fffe0ff */
[----:B------:R-:W-:Y:S02]  /*00b0*/  USHF.L.U32 UR7, UR7, 0x2, URZ ;  /* 0x0000000207077899 */ /* 0x000fe400080006ff */
[----:B0-----:R-:W-:Y:S02]  /*00c0*/  ULEA UR5, UR10, UR5, 0x18 ;  /* 0x000000050a057291 */ /* 0x001fe4000f8ec0ff */
[----:B------:R-:W-:Y:S02]  /*00d0*/  ULEA UR6, UR10, UR6, 0x18 ;  /* 0x000000060a067291 */ /* 0x000fe4000f8ec0ff */
[----:B------:R-:W-:Y:S02]  /*00e0*/  ULEA UR9, UR10, UR4, 0x18 ;  /* 0x000000040a097291 */ /* 0x000fe4000f8ec0ff */
[----:B------:R-:W-:-:S02]  /*00f0*/  UIADD3 UR10, UPT, UPT, UR5, UR7, URZ ;  /* 0x00000007050a7290 */ /* 0x000fc4000fffe0ff */
[----:B------:R-:W-:Y:S02]  /*0100*/  ULEA UR5, UR8, UR5, 0x2 ;  /* 0x0000000508057291 */ /* 0x000fe4000f8e10ff */
[----:B------:R-:W-:Y:S01]  /*0110*/  UIADD3 UR6, UPT, UPT, UR7, UR6, URZ ;  /* 0x0000000607067290 */ /* 0x000fe2000fffe0ff */
[----:B------:R-:W-:-:S11]  /*0120*/  UMOV UR4, UR11 ;  /* 0x0000000b00047c82 */ /* 0x000fd60008000000 */
.L_x_1:
[----:B------:R-:W-:Y:S02]  /*0130*/  UIADD3 UR4, UPT, UPT, UR4, 0x4, URZ ;  /* 0x0000000404047890 */ /* 0x000fe4000fffe0ff */
[----:B------:R-:W-:Y:S02]  /*0140*/  UIADD3 UR12, UPT, UPT, UR9, UR7, URZ ;  /* 0x00000007090c7290 */ /* 0x000fe4000fffe0ff */
[----:B------:R-:W-:Y:S01]  /*0150*/  UISETP.GE.AND UP1, UPT, UR4, UR5, UPT ;  /* 0x000000050400728c */ /* 0x000fe2000bf26270 */
[----:B------:R-:W-:Y:S01]  /*0160*/  UMOV UR8, UR10 ;  /* 0x0000000a00087c82 */ /* 0x000fe20008000000 */
[----:B0-----:R-:W-:-:S09]  /*0170*/  UMOV UR11, UR6 ;  /* 0x00000006000b7c82 */ /* 0x001fd20008000000 */
.L_x_0:
[----:B------:R-:W-:Y:S04]  /*0180*/  LDS R0, [UR8] ;  /* 0x00000008ff007984 */ /* 0x000fe80008000800 */
[----:B0-----:R-:W0:Y:S02]  /*0190*/  LDS R1, [UR11] ;  /* 0x0000000bff017984 */ /* 0x001e240008000800 */
[----:B0-----:R-:W-:-:S05]  /*01a0*/  FMUL.FTZ R0, R0, R1 ;  /* 0x0000000100007220 */ /* 0x001fca0000410000 */
[----:B------:R-:W-:Y:S04]  /*01b0*/  STS [UR12], R0 ;  /* 0x00000000ff007988 */ /* 0x000fe8000800080c */
[----:B------:R-:W-:Y:S04]  /*01c0*/  LDS R1, [UR8+0x4] ;  /* 0x00000408ff017984 */ /* 0x000fe80008000800 */
[----:B------:R-:W0:Y:S02]  /*01d0*/  LDS R2, [UR11+0x4] ;  /* 0x0000040bff027984 */ /* 0x000e240008000800 */
[----:B0-----:R-:W-:-:S05]  /*01e0*/  FMUL.FTZ R1, R1, R2 ;  /* 0x0000000201017220 */ /* 0x001fca0000410000 */
[----:B------:R-:W-:Y:S04]  /*01f0*/  STS [UR12+0x4], R1 ;  /* 0x00000401ff007988 */ /* 0x000fe8000800080c */
        /* <DEDUP_REMOVED lines=52> */
[----:B------:R-:W-:Y:S01]  /*0540*/  LDS R3, [UR8+0x18c] ;  /* 0x00018c08ff037984 */ /* 0x000fe20008000800 */
[----:B------:R-:W-:-:S03]  /*0550*/  UIADD3 UR8, UPT, UPT, UR8, 0x200, URZ ;  /* 0x0000020008087890 */ /* 0x000fc6000fffe0ff */
[----:B------:R-:W0:Y:S01]  /*0560*/  LDS R4, [UR11+0x18c] ;  /* 0x00018c0bff047984 */ /* 0x000e220008000800 */
[----:B------:R-:W-:Y:S02]  /*0570*/  UISETP.GE.AND UP0, UPT, UR8, UR5, UPT ;  /* 0x000000050800728c */ /* 0x000fe4000bf06270 */
[----:B------:R-:W-:Y:S01]  /*0580*/  UIADD3 UR11, UPT, UPT, UR11, 0x200, URZ ;  /* 0x000002000b0b7890 */ /* 0x000fe2000fffe0ff */
[----:B0-----:R-:W-:-:S05]  /*0590*/  FMUL.FTZ R3, R3, R4 ;  /* 0x0000000403037220 */ /* 0x001fca0000410000 */
[----:B------:R0:W-:Y:S01]  /*05a0*/  STS [UR12+0x18c], R3 ;  /* 0x00018c03ff007988 */ /* 0x0001e2000800080c */
[----:B------:R-:W-:Y:S01]  /*05b0*/  UIADD3 UR12, UPT, UPT, UR12, 0x200, URZ ;  /* 0x000002000c0c7890 */ /* 0x000fe2000fffe0ff */
[----:B------:R-:W-:Y:S11]  /*05c0*/  BRA.U !UP0, `(.L_x_0) ;  /* 0xfffffff908ec7547 */ /* 0x000ff6000b83ffff */
[----:B------:R-:W-:Y:S02]  /*05d0*/  UIADD3 UR5, UPT, UPT, UR5, 0x10, URZ ;  /* 0x0000001005057890 */ /* 0x000fe4000fffe0ff */
[----:B------:R-:W-:Y:S02]  /*05e0*/  UIADD3 UR7, UPT, UPT, UR7, 0x10, URZ ;  /* 0x0000001007077890 */ /* 0x000fe4000fffe0ff */
[----:B------:R-:W-:Y:S02]  /*05f0*/  UIADD3 UR6, UPT, UPT, UR6, 0x10, URZ ;  /* 0x0000001006067890 */ /* 0x000fe4000fffe0ff */
[----:B------:R-:W-:Y:S01]  /*0600*/  UIADD3 UR10, UPT, UPT, UR10, 0x10, URZ ;  /* 0x000000100a0a7890 */ /* 0x000fe2000fffe0ff */
[----:B------:R-:W-:Y:S11]  /*0610*/  BRA.U !UP1, `(.L_x_1) ;  /* 0xfffffff909c47547 */ /* 0x000ff6000b83ffff */
[----:B------:R-:W-:Y:S05]  /*0620*/  EXIT ;  /* 0x000000000000794d */ /* 0x000fea0003800000 */
.L_x_2:
[----:B------:R-:W-:-:S00]  /*0630*/  BRA `(.L_x_2) ;  /* 0xfffffffc00fc7947 */ /* 0x000fc0000383ffff */
[----:B------:R-:W-:-:S00]  /*0640*/  NOP ;  /* 0x0000000000007918 */ /* 0x000fc00000000000 */
        /* <DEDUP_REMOVED lines=11> */
.L_x_3:


//--------------------- .nv.shared.doit           --------------------------
	.section	.nv.shared.doit,"aw",@nobits
	.sectionflags	@""
	.align	4
.nv.shared.doit:
	.zero		13312


//--------------------- .nv.shared.reserved.0     --------------------------
	.section	.nv.shared.reserved.0,"aw",@nobits
	.weak		__nv_reservedSMEM_offset_0_alias
	.size		__nv_reservedSMEM_offset_0_alias, 0, 64
	.other		__nv_reservedSMEM_offset_0_alias,@"STO_CUDA_RESERVED_SHARED STV_DEFAULT"
__nv_reservedSMEM_offset_0_alias:
	.zero		0
	.zero		64


//--------------------- .nv.constant0.doit        --------------------------
	.section	.nv.constant0.doit,"a",@progbits
	.sectionflags	@""
	.align	4
.nv.constant0.doit:
	.zero		896


//--------------------- SYMBOLS --------------------------

	.type		.nv.reservedSmem.offset0,@object
	.size		.nv.reservedSmem.offset0,0x4
	.type		.nv.reservedSmem.cap,@object
	.size		.nv.reservedSmem.cap,0x4
